	.headerflags	@"EF_CUDA_TEXMODE_UNIFIED EF_CUDA_64BIT_ADDRESS EF_CUDA_ACCELERATORS EF_CUDA_SM90 EF_CUDA_VIRTUAL_SM(EF_CUDA_SM90)"
	.elftype	@"ET_EXEC"


//--------------------- .nv.info                  --------------------------
	.section	.nv.info,"",@"SHT_CUDA_INFO"
	.align	4


	//----- nvinfo : EIATTR_REGCOUNT
	.align		4
        /*0000*/ 	.byte	0x04, 0x2f
        /*0002*/ 	.short	(.L_3 - .L_2)
	.align		4
.L_2:
        /*0004*/ 	.word	index@(triton_poi_fused__native_batch_norm_legit_no_training_convolution_relu_86)
        /*0008*/ 	.word	0x0000001c


	//----- nvinfo : EIATTR_MIN_STACK_SIZE
	.align		4
.L_3:
        /*000c*/ 	.byte	0x04, 0x12
        /*000e*/ 	.short	(.L_5 - .L_4)
	.align		4
.L_4:
        /*0010*/ 	.word	index@(triton_poi_fused__native_batch_norm_legit_no_training_convolution_relu_86)
        /*0014*/ 	.word	0x00000000


	//----- nvinfo : EIATTR_FRAME_SIZE
	.align		4
.L_5:
        /*0018*/ 	.byte	0x04, 0x11
        /*001a*/ 	.short	(.L_7 - .L_6)
	.align		4
.L_6:
        /*001c*/ 	.word	index@(triton_poi_fused__native_batch_norm_legit_no_training_convolution_relu_86)
        /*0020*/ 	.word	0x00000000


	//----- nvinfo : EIATTR_MIN_STACK_SIZE
	.align		4
.L_7:
        /*0024*/ 	.byte	0x04, 0x12
        /*0026*/ 	.short	(.L_9 - .L_8)
	.align		4
.L_8:
        /*0028*/ 	.word	index@(triton_poi_fused__native_batch_norm_legit_no_training_convolution_relu_86)
        /*002c*/ 	.word	0x00000000
.L_9:


//--------------------- .nv.info.triton_poi_fused__native_batch_norm_legit_no_training_convolution_relu_86 --------------------------
	.section	.nv.info.triton_poi_fused__native_batch_norm_legit_no_training_convolution_relu_86,"",@"SHT_CUDA_INFO"
	.sectionflags	@""
	.align	4


	//----- nvinfo : EIATTR_CUDA_API_VERSION
	.align		4
        /*0000*/ 	.byte	0x04, 0x37
        /*0002*/ 	.short	(.L_11 - .L_10)
.L_10:
        /*0004*/ 	.word	0x0000007c


	//----- nvinfo : EIATTR_KPARAM_INFO
	.align		4
.L_11:
        /*0008*/ 	.byte	0x04, 0x17
        /*000a*/ 	.short	(.L_13 - .L_12)
.L_12:
        /*000c*/ 	.word	0x00000000
        /*0010*/ 	.short	0x0007
        /*0012*/ 	.short	0x0038
        /*0014*/ 	.byte	0x00, 0xf0, 0x11, 0x00


	//----- nvinfo : EIATTR_KPARAM_INFO
	.align		4
.L_13:
        /*0018*/ 	.byte	0x04, 0x17
        /*001a*/ 	.short	(.L_15 - .L_14)
.L_14:
        /*001c*/ 	.word	0x00000000
        /*0020*/ 	.short	0x0006
        /*0022*/ 	.short	0x0030
        /*0024*/ 	.byte	0x00, 0xf4, 0x21, 0x00


	//----- nvinfo : EIATTR_KPARAM_INFO
	.align		4
.L_15:
        /*0028*/ 	.byte	0x04, 0x17
        /*002a*/ 	.short	(.L_17 - .L_16)
.L_16:
        /*002c*/ 	.word	0x00000000
        /*0030*/ 	.short	0x0005
        /*0032*/ 	.short	0x0028
        /*0034*/ 	.byte	0x00, 0xf4, 0x21, 0x00


	//----- nvinfo : EIATTR_KPARAM_INFO
	.align		4
.L_17:
        /*0038*/ 	.byte	0x04, 0x17
        /*003a*/ 	.short	(.L_19 - .L_18)
.L_18:
        /*003c*/ 	.word	0x00000000
        /*0040*/ 	.short	0x0004
        /*0042*/ 	.short	0x0020
        /*0044*/ 	.byte	0x00, 0xf4, 0x21, 0x00


	//----- nvinfo : EIATTR_KPARAM_INFO
	.align		4
.L_19:
        /*0048*/ 	.byte	0x04, 0x17
        /*004a*/ 	.short	(.L_21 - .L_20)
.L_20:
        /*004c*/ 	.word	0x00000000
        /*0050*/ 	.short	0x0003
        /*0052*/ 	.short	0x0018
        /*0054*/ 	.byte	0x00, 0xf4, 0x21, 0x00


	//----- nvinfo : EIATTR_KPARAM_INFO
	.align		4
.L_21:
        /*0058*/ 	.byte	0x04, 0x17
        /*005a*/ 	.short	(.L_23 - .L_22)
.L_22:
        /*005c*/ 	.word	0x00000000
        /*0060*/ 	.short	0x0002
        /*0062*/ 	.short	0x0010
        /*0064*/ 	.byte	0x00, 0xf4, 0x21, 0x00


	//----- nvinfo : EIATTR_KPARAM_INFO
	.align		4
.L_23:
        /*0068*/ 	.byte	0x04, 0x17
        /*006a*/ 	.short	(.L_25 - .L_24)
.L_24:
        /*006c*/ 	.word	0x00000000
        /*0070*/ 	.short	0x0001
        /*0072*/ 	.short	0x0008
        /*0074*/ 	.byte	0x00, 0xf4, 0x21, 0x00


	//----- nvinfo : EIATTR_KPARAM_INFO
	.align		4
.L_25:
        /*0078*/ 	.byte	0x04, 0x17
        /*007a*/ 	.short	(.L_27 - .L_26)
.L_26:
        /*007c*/ 	.word	0x00000000
        /*0080*/ 	.short	0x0000
        /*0082*/ 	.short	0x0000
        /*0084*/ 	.byte	0x00, 0xf4, 0x21, 0x00


	//----- nvinfo : EIATTR_SPARSE_MMA_MASK
	.align		4
.L_27:
        /*0088*/ 	.byte	0x03, 0x50
        /*008a*/ 	.short	0x0000


	//----- nvinfo : EIATTR_MAXREG_COUNT
	.align		4
        /*008c*/ 	.byte	0x03, 0x1b
        /*008e*/ 	.short	0x00ff


	//----- nvinfo : EIATTR_EXIT_INSTR_OFFSETS
	.align		4
        /*0090*/ 	.byte	0x04, 0x1c
        /*0092*/ 	.short	(.L_29 - .L_28)


	//   ....[0]....
.L_28:
        /*0094*/ 	.word	0x00000490


	//   ....[1]....
        /*0098*/ 	.word	0x000004b0


	//----- nvinfo : EIATTR_REQNTID
	.align		4
.L_29:
        /*009c*/ 	.byte	0x04, 0x10
        /*009e*/ 	.short	(.L_31 - .L_30)
.L_30:
        /*00a0*/ 	.word	0x00000080
        /*00a4*/ 	.word	0x00000001
        /*00a8*/ 	.word	0x00000001


	//----- nvinfo : EIATTR_CBANK_PARAM_SIZE
	.align		4
.L_31:
        /*00ac*/ 	.byte	0x03, 0x19
        /*00ae*/ 	.short	0x003c


	//----- nvinfo : EIATTR_PARAM_CBANK
	.align		4
        /*00b0*/ 	.byte	0x04, 0x0a
        /*00b2*/ 	.short	(.L_33 - .L_32)
	.align		4
.L_32:
        /*00b4*/ 	.word	index@(.nv.constant0.triton_poi_fused__native_batch_norm_legit_no_training_convolution_relu_86)
        /*00b8*/ 	.short	0x0210
        /*00ba*/ 	.short	0x003c


	//----- nvinfo : EIATTR_SW_WAR
	.align		4
.L_33:
        /*00bc*/ 	.byte	0x04, 0x36
        /*00be*/ 	.short	(.L_35 - .L_34)
.L_34:
        /*00c0*/ 	.word	0x00000008
.L_35:


//--------------------- .nv.callgraph             --------------------------
	.section	.nv.callgraph,"",@"SHT_CUDA_CALLGRAPH"
	.align	4
	.sectionentsize	8
	.align		4
        /*0000*/ 	.word	0x00000000
	.align		4
        /*0004*/ 	.word	0xffffffff
	.align		4
        /*0008*/ 	.word	0x00000000
	.align		4
        /*000c*/ 	.word	0xfffffffe
	.align		4
        /*0010*/ 	.word	0x00000000
	.align		4
        /*0014*/ 	.word	0xfffffffd
	.align		4
        /*0018*/ 	.word	0x00000000
	.align		4
        /*001c*/ 	.word	0xfffffffc


//--------------------- .nv.constant4             --------------------------
	.section	.nv.constant4,"a",@progbits
	.align	8
	.align		8
.nv.constant4:
        /*0000*/ 	.dword	_$_str
	.align		8
        /*0008*/ 	.dword	_$_str_$_2


//--------------------- .text.triton_poi_fused__native_batch_norm_legit_no_training_convolution_relu_86 --------------------------
	.section	.text.triton_poi_fused__native_batch_norm_legit_no_training_convolution_relu_86,"ax",@progbits
	.align	128
        .global         triton_poi_fused__native_batch_norm_legit_no_training_convolution_relu_86
        .type           triton_poi_fused__native_batch_norm_legit_no_training_convolution_relu_86,@function
        .size           triton_poi_fused__native_batch_norm_legit_no_training_convolution_relu_86,(.L_x_1 - triton_poi_fused__native_batch_norm_legit_no_training_convolution_relu_86)
        .other          triton_poi_fused__native_batch_norm_legit_no_training_convolution_relu_86,@"STO_CUDA_ENTRY STV_DEFAULT"
triton_poi_fused__native_batch_norm_legit_no_training_convolution_relu_86:
.text.triton_poi_fused__native_batch_norm_legit_no_training_convolution_relu_86:
[----:B------:R-:W0:Y:S01]  /*0000*/  LDC R1, c[0x0][0x28] ;  /* 0x00000a00ff017b82 */ /* 0x000e220000000800 */
[----:B------:R-:W1:Y:S01]  /*0010*/  S2R R0, SR_TID.X ;  /* 0x0000000000007919 */ /* 0x000e620000002100 */
[----:B------:R-:W-:-:S06]  /*0020*/  HFMA2.MMA R2, -RZ, RZ, 0, 0 ;  /* 0x00000000ff027435 */ /* 0x000fcc00000001ff */
[----:B------:R-:W2:Y:S01]  /*0030*/  LDC.64 R4, c[0x0][0x228] ;  /* 0x00008a00ff047b82 */ /* 0x000ea20000000a00 */
[----:B------:R-:W-:Y:S01]  /*0040*/  CS2R R10, SRZ ;  /* 0x00000000000a7805 */ /* 0x000fe2000001ff00 */
[----:B------:R-:W3:Y:S01]  /*0050*/  S2R R3, SR_CTAID.X ;  /* 0x0000000000037919 */ /* 0x000ee20000002500 */
[----:B------:R-:W-:-:S05]  /*0060*/  ULDC.64 UR4, c[0x0][0x208] ;  /* 0x0000820000047ab9 */ /* 0x000fca0000000a00 */
[----:B------:R-:W4:Y:S08]  /*0070*/  LDC.64 R18, c[0x0][0x218] ;  /* 0x00008600ff127b82 */ /* 0x000f300000000a00 */
[----:B------:R-:W5:Y:S08]  /*0080*/  LDC.64 R20, c[0x0][0x220] ;  /* 0x00008800ff147b82 */ /* 0x000f700000000a00 */
[----:B------:R-:W5:Y:S01]  /*0090*/  LDC.64 R14, c[0x0][0x238] ;  /* 0x00008e00ff0e7b82 */ /* 0x000f620000000a00 */
[----:B-1----:R-:W-:-:S07]  /*00a0*/  SHF.L.U32 R0, R0, 0x1, RZ ;  /* 0x0000000100007819 */ /* 0x002fce00000006ff */
[----:B------:R-:W1:Y:S01]  /*00b0*/  LDC.64 R22, c[0x0][0x230] ;  /* 0x00008c00ff167b82 */ /* 0x000e620000000a00 */
[----:B------:R-:W-:-:S04]  /*00c0*/  LOP3.LUT R0, R0, 0xfe, RZ, 0xc0, !PT ;  /* 0x000000fe00007812 */ /* 0x000fc800078ec0ff */
[----:B---3--:R-:W-:-:S04]  /*00d0*/  LEA R3, R3, R0, 0x8 ;  /* 0x0000000003037211 */ /* 0x008fc800078e40ff */
[C---:B------:R-:W-:Y:S01]  /*00e0*/  ISETP.GE.AND P0, PT, R3.reuse, 0x118, PT ;  /* 0x000001180300780c */ /* 0x040fe20003f06270 */
[----:B------:R-:W-:-:S05]  /*00f0*/  IMAD.HI R0, R3, -0x15f15f15, R2 ;  /* 0xea0ea0eb03007827 */ /* 0x000fca00078e0202 */
[----:B------:R-:W-:-:S04]  /*0100*/  SHF.R.U32.HI R7, RZ, 0x1f, R0 ;  /* 0x0000001fff077819 */ /* 0x000fc80000011600 */
[----:B------:R-:W-:-:S05]  /*0110*/  LEA.HI.SX32 R7, R0, R7, 0x1a ;  /* 0x0000000700077211 */ /* 0x000fca00078fd2ff */
[----:B------:R-:W-:Y:S02]  /*0120*/  IMAD R0, R7, -0x46, R3 ;  /* 0xffffffba07007824 */ /* 0x000fe400078e0203 */
[----:B------:R-:W3:Y:S02]  /*0130*/  LDC.64 R6, c[0x0][0x210] ;  /* 0x00008400ff067b82 */ /* 0x000ee40000000a00 */
[----:B--2---:R-:W-:-:S05]  /*0140*/  IMAD.WIDE R4, R0, 0x4, R4 ;  /* 0x0000000400047825 */ /* 0x004fca00078e0204 */
[----:B------:R2:W3:Y:S01]  /*0150*/  @!P0 LDG.E.EL.64 R10, desc[UR4][R4.64] ;  /* 0x00000004040a8981 */ /* 0x0004e2000c2e1b00 */
[----:B------:R-:W-:Y:S02]  /*0160*/  CS2R R12, SRZ ;  /* 0x00000000000c7805 */ /* 0x000fe4000001ff00 */
[----:B------:R-:W-:Y:S01]  /*0170*/  CS2R R8, SRZ ;  /* 0x0000000000087805 */ /* 0x000fe2000001ff00 */
[----:B----4-:R-:W-:-:S04]  /*0180*/  IMAD.WIDE R18, R0, 0x4, R18 ;  /* 0x0000000400127825 */ /* 0x010fc800078e0212 */
[C---:B-----5:R-:W-:Y:S01]  /*0190*/  IMAD.WIDE R20, R0.reuse, 0x4, R20 ;  /* 0x0000000400147825 */ /* 0x060fe200078e0214 */
[----:B------:R-:W4:Y:S01]  /*01a0*/  @!P0 LDG.E.EL.64 R12, desc[UR4][R18.64] ;  /* 0x00000004120c8981 */ /* 0x000f22000c2e1b00 */
[----:B--2---:R-:W-:Y:S02]  /*01b0*/  CS2R R4, SRZ ;  /* 0x0000000000047805 */ /* 0x004fe4000001ff00 */
[----:B0-----:R-:W-:-:S04]  /*01c0*/  IMAD.WIDE R24, R0, 0x4, R14 ;  /* 0x0000000400187825 */ /* 0x001fc800078e020e */
[----:B---3--:R-:W-:Y:S01]  /*01d0*/  IMAD.WIDE R6, R3, 0x4, R6 ;  /* 0x0000000403067825 */ /* 0x008fe200078e0206 */
[----:B------:R0:W2:Y:S04]  /*01e0*/  @!P0 LDG.E.EL.64 R4, desc[UR4][R20.64] ;  /* 0x0000000414048981 */ /* 0x0000a8000c2e1b00 */
[----:B------:R-:W4:Y:S01]  /*01f0*/  @!P0 LDG.E.64 R8, desc[UR4][R6.64] ;  /* 0x0000000406088981 */ /* 0x000f22000c1e1b00 */
[----:B------:R-:W-:Y:S02]  /*0200*/  CS2R R14, SRZ ;  /* 0x00000000000e7805 */ /* 0x000fe4000001ff00 */
[----:B------:R-:W-:Y:S01]  /*0210*/  CS2R R16, SRZ ;  /* 0x0000000000107805 */ /* 0x000fe2000001ff00 */
[----:B-1----:R-:W-:-:S05]  /*0220*/  IMAD.WIDE R22, R0, 0x4, R22 ;  /* 0x0000000400167825 */ /* 0x002fca00078e0216 */
[----:B------:R-:W3:Y:S04]  /*0230*/  @!P0 LDG.E.EL.64 R14, desc[UR4][R22.64] ;  /* 0x00000004160e8981 */ /* 0x000ee8000c2e1b00 */
[----:B------:R-:W3:Y:S01]  /*0240*/  @!P0 LDG.E.EL.64 R16, desc[UR4][R24.64] ;  /* 0x0000000418108981 */ /* 0x000ee2000c2e1b00 */
[----:B0-----:R-:W-:Y:S01]  /*0250*/  MOV R21, 0x3e800000 ;  /* 0x3e80000000157802 */ /* 0x001fe20000000f00 */
[----:B------:R-:W-:Y:S01]  /*0260*/  FADD R10, R10, 9.9999997473787516356e-06 ;  /* 0x3727c5ac0a0a7421 */ /* 0x000fe20000000000 */
[----:B------:R-:W-:-:S03]  /*0270*/  FADD R11, R11, 9.9999997473787516356e-06 ;  /* 0x3727c5ac0b0b7421 */ /* 0x000fc60000000000 */
[----:B------:R-:W0:Y:S08]  /*0280*/  MUFU.SQRT R0, R10 ;  /* 0x0000000a00007308 */ /* 0x000e300000002000 */
[----:B------:R1:W5:Y:S01]  /*0290*/  MUFU.SQRT R2, R11 ;  /* 0x0000000b00027308 */ /* 0x0003620000002000 */
[C---:B0-----:R-:W-:Y:S02]  /*02a0*/  FSETP.GT.AND P1, PT, R0.reuse, 8.50705917302346158658e+37, PT ;  /* 0x7e8000000000780b */ /* 0x041fe40003f24000 */
[----:B------:R-:W-:Y:S01]  /*02b0*/  FSETP.GEU.AND P3, PT, R0, 1.175494350822287508e-38, PT ;  /* 0x008000000000780b */ /* 0x000fe20003f6e000 */
[----:B-1----:R-:W0:Y:S01]  /*02c0*/  LDC.64 R10, c[0x0][0x240] ;  /* 0x00009000ff0a7b82 */ /* 0x002e220000000a00 */
[----:B-----5:R-:W-:-:S02]  /*02d0*/  FSETP.GT.AND P2, PT, R2, 8.50705917302346158658e+37, PT ;  /* 0x7e8000000200780b */ /* 0x020fc40003f44000 */
[----:B------:R-:W-:-:S07]  /*02e0*/  FSETP.GEU.AND P4, PT, R2, 1.175494350822287508e-38, PT ;  /* 0x008000000200780b */ /* 0x000fce0003f8e000 */
[----:B------:R-:W-:-:S04]  /*02f0*/  @P1 FMUL R0, R0, 0.25 ;  /* 0x3e80000000001820 */ /* 0x000fc80000400000 */
[----:B------:R-:W-:Y:S01]  /*0300*/  @!P3 FMUL R0, R0, 16777216 ;  /* 0x4b8000000000b820 */ /* 0x000fe20000400000 */
[----:B------:R-:W-:-:S04]  /*0310*/  @P2 FMUL R2, R2, 0.25 ;  /* 0x3e80000002022820 */ /* 0x000fc80000400000 */
[----:B------:R-:W-:Y:S01]  /*0320*/  @!P4 FMUL R2, R2, 16777216 ;  /* 0x4b8000000202c820 */ /* 0x000fe20000400000 */
[----:B------:R-:W1:Y:S01]  /*0330*/  MUFU.RCP R0, R0 ;  /* 0x0000000000007308 */ /* 0x000e620000001000 */
[----:B------:R-:W-:-:S07]  /*0340*/  FSEL R19, R21, 1, P1 ;  /* 0x3f80000015137808 */ /* 0x000fce0000800000 */
[----:B------:R-:W5:Y:S01]  /*0350*/  MUFU.RCP R2, R2 ;  /* 0x0000000200027308 */ /* 0x000f620000001000 */
[----:B------:R-:W-:Y:S01]  /*0360*/  FSEL R21, R21, 1, P2 ;  /* 0x3f80000015157808 */ /* 0x000fe20001000000 */
[----:B------:R-:W-:Y:S01]  /*0370*/  @!P3 FMUL R19, R19, 16777216 ;  /* 0x4b8000001313b820 */ /* 0x000fe20000400000 */
[----:B----4-:R-:W-:Y:S01]  /*0380*/  FADD R8, R12, R8 ;  /* 0x000000080c087221 */ /* 0x010fe20000000000 */
[----:B------:R-:W-:Y:S02]  /*0390*/  FADD R9, R13, R9 ;  /* 0x000000090d097221 */ /* 0x000fe40000000000 */
[----:B------:R-:W-:Y:S01]  /*03a0*/  @!P4 FMUL R21, R21, 16777216 ;  /* 0x4b8000001515c820 */ /* 0x000fe20000400000 */
[----:B-1----:R-:W-:Y:S01]  /*03b0*/  FMUL R19, R0, R19 ;  /* 0x0000001300137220 */ /* 0x002fe20000400000 */
[----:B--2---:R-:W-:Y:S01]  /*03c0*/  FADD R4, R8, -R4 ;  /* 0x8000000408047221 */ /* 0x004fe20000000000 */
[----:B------:R-:W-:Y:S01]  /*03d0*/  FADD R5, R9, -R5 ;  /* 0x8000000509057221 */ /* 0x000fe20000000000 */
[----:B-----5:R-:W-:-:S02]  /*03e0*/  FMUL R0, R2, R21 ;  /* 0x0000001502007220 */ /* 0x020fc40000400000 */
[----:B------:R-:W-:Y:S02]  /*03f0*/  FMUL R19, R4, R19 ;  /* 0x0000001304137220 */ /* 0x000fe40000400000 */
[----:B------:R-:W-:Y:S02]  /*0400*/  FMUL R0, R5, R0 ;  /* 0x0000000005007220 */ /* 0x000fe40000400000 */
[----:B---3--:R-:W-:Y:S02]  /*0410*/  FFMA R14, R19, R14, R16 ;  /* 0x0000000e130e7223 */ /* 0x008fe40000000010 */
[----:B------:R-:W-:Y:S01]  /*0420*/  FFMA R0, R0, R15, R17 ;  /* 0x0000000f00007223 */ /* 0x000fe20000000011 */
[----:B------:R1:W-:Y:S02]  /*0430*/  @!P0 STG.E.64 desc[UR4][R6.64], R8 ;  /* 0x0000000806008986 */ /* 0x0003e4000c101b04 */
[----:B------:R-:W-:Y:S02]  /*0440*/  FSETP.GEU.AND P1, PT, R14, RZ, PT ;  /* 0x000000ff0e00720b */ /* 0x000fe40003f2e000 */
[----:B------:R-:W-:Y:S01]  /*0450*/  FSETP.GEU.AND P2, PT, R0, RZ, PT ;  /* 0x000000ff0000720b */ /* 0x000fe20003f4e000 */
[----:B0-----:R-:W-:Y:S01]  /*0460*/  IMAD.WIDE R10, R3, 0x4, R10 ;  /* 0x00000004030a7825 */ /* 0x001fe200078e020a */
[----:B------:R-:W-:-:S02]  /*0470*/  FSEL R14, R14, RZ, P1 ;  /* 0x000000ff0e0e7208 */ /* 0x000fc40000800000 */
[----:B------:R-:W-:Y:S01]  /*0480*/  FSEL R15, R0, RZ, P2 ;  /* 0x000000ff000f7208 */ /* 0x000fe20001000000 */
[----:B------:R-:W-:Y:S08]  /*0490*/  @P0 EXIT ;  /* 0x000000000000094d */ /* 0x000ff00003800000 */
[----:B------:R-:W-:Y:S01]  /*04a0*/  STG.E.64 desc[UR4][R10.64], R14 ;  /* 0x0000000e0a007986 */ /* 0x000fe2000c101b04 */
[----:B------:R-:W-:Y:S05]  /*04b0*/  EXIT ;  /* 0x000000000000794d */ /* 0x000fea0003800000 */
.L_x_0:
[----:B------:R-:W-:-:S00]  /*04c0*/  BRA `(.L_x_0) ;  /* 0xfffffffc00fc7947 */ /* 0x000fc0000383ffff */
[----:B------:R-:W-:-:S00]  /*04d0*/  NOP ;  /* 0x0000000000007918 */ /* 0x000fc00000000000 */
        /* <DEDUP_REMOVED lines=10> */
.L_x_1:


//--------------------- .nv.global.init           --------------------------
	.section	.nv.global.init,"aw",@progbits
.nv.global.init:
	.type		_$_str,@object
	.size		_$_str,(_$_str_$_2 - _$_str)
_$_str:
        /*0000*/ 	.byte	0x5f, 0x5f, 0x43, 0x55, 0x44, 0x41, 0x5f, 0x46, 0x54, 0x5a, 0x00
	.type		_$_str_$_2,@object
	.size		_$_str_$_2,(.L_1 - _$_str_$_2)
_$_str_$_2:
        /*000b*/ 	.byte	0x5f, 0x5f, 0x43, 0x55, 0x44, 0x41, 0x5f, 0x50, 0x52, 0x45, 0x43, 0x5f, 0x53, 0x51, 0x52, 0x54
        /*001b*/ 	.byte	0x00
.L_1:


//--------------------- .nv.constant0.triton_poi_fused__native_batch_norm_legit_no_training_convolution_relu_86 --------------------------
	.section	.nv.constant0.triton_poi_fused__native_batch_norm_legit_no_training_convolution_relu_86,"a",@progbits
	.sectionflags	@""
	.align	4
.nv.constant0.triton_poi_fused__native_batch_norm_legit_no_training_convolution_relu_86:
	.zero		588
